//
// Generated by NVIDIA NVVM Compiler
//
// Compiler Build ID: CL-36424714
// Cuda compilation tools, release 13.0, V13.0.88
// Based on NVVM 20.0.0
//

.version 9.0
.target sm_100
.address_size 64

	// .globl	_Z9matrixMulPiS_S_i
// _ZZ9matrixMulPiS_S_iE1A has been demoted
// _ZZ9matrixMulPiS_S_iE1B has been demoted

.visible .entry _Z9matrixMulPiS_S_i(
	.param .u64 .ptr .align 1 _Z9matrixMulPiS_S_i_param_0,
	.param .u64 .ptr .align 1 _Z9matrixMulPiS_S_i_param_1,
	.param .u64 .ptr .align 1 _Z9matrixMulPiS_S_i_param_2,
	.param .u32 _Z9matrixMulPiS_S_i_param_3
)
{
	.reg .pred 	%p<11>;
	.reg .b32 	%r<165>;
	.reg .b64 	%rd<13>;
	// demoted variable
	.shared .align 4 .b8 _ZZ9matrixMulPiS_S_iE1A[4096];
	// demoted variable
	.shared .align 4 .b8 _ZZ9matrixMulPiS_S_iE1B[4096];
	ld.param.u64 	%rd3, [_Z9matrixMulPiS_S_i_param_0];
	ld.param.u64 	%rd4, [_Z9matrixMulPiS_S_i_param_1];
	ld.param.u64 	%rd5, [_Z9matrixMulPiS_S_i_param_2];
	ld.param.u32 	%r45, [_Z9matrixMulPiS_S_i_param_3];
	mov.u32 	%r1, %tid.x;
	mov.u32 	%r2, %tid.y;
	mov.u32 	%r47, %ctaid.x;
	mov.u32 	%r48, %ctaid.y;
	mov.u32 	%r3, %ntid.x;
	mad.lo.s32 	%r4, %r48, %r3, %r2;
	mad.lo.s32 	%r5, %r47, %r3, %r1;
	div.s32 	%r6, %r45, %r3;
	setp.lt.s32 	%p1, %r6, 1;
	mov.b32 	%r163, 0;
	@%p1 bra 	$L__BB0_14;
	mad.lo.s32 	%r7, %r45, %r4, %r1;
	mul.lo.s32 	%r8, %r2, %r3;
	add.s32 	%r50, %r8, %r1;
	shl.b32 	%r51, %r50, 2;
	mov.u32 	%r52, _ZZ9matrixMulPiS_S_iE1A;
	add.s32 	%r9, %r52, %r51;
	mov.u32 	%r53, _ZZ9matrixMulPiS_S_iE1B;
	add.s32 	%r10, %r53, %r51;
	and.b32  	%r11, %r3, 7;
	and.b32  	%r12, %r3, 2040;
	shl.b32 	%r54, %r1, 2;
	add.s32 	%r13, %r53, %r54;
	shl.b32 	%r14, %r3, 5;
	shl.b32 	%r55, %r8, 2;
	add.s32 	%r56, %r55, %r52;
	add.s32 	%r15, %r56, 16;
	shl.b32 	%r16, %r3, 2;
	cvta.to.global.u64 	%rd1, %rd3;
	cvta.to.global.u64 	%rd2, %rd4;
	mov.b32 	%r148, 0;
	mov.u32 	%r163, %r148;
$L__BB0_2:
	setp.lt.u32 	%p2, %r3, 8;
	mul.lo.s32 	%r59, %r148, %r3;
	add.s32 	%r60, %r7, %r59;
	mul.wide.s32 	%rd6, %r60, 4;
	add.s64 	%rd7, %rd1, %rd6;
	ld.global.u32 	%r61, [%rd7];
	st.shared.u32 	[%r9], %r61;
	add.s32 	%r62, %r59, %r2;
	mad.lo.s32 	%r63, %r62, %r45, %r5;
	mul.wide.s32 	%rd8, %r63, 4;
	add.s64 	%rd9, %rd2, %rd8;
	ld.global.u32 	%r64, [%rd9];
	st.shared.u32 	[%r10], %r64;
	bar.sync 	0;
	mov.b32 	%r158, 0;
	@%p2 bra 	$L__BB0_5;
	and.b32  	%r65, %r3, -8;
	neg.s32 	%r152, %r65;
	mov.u32 	%r150, %r15;
	mov.u32 	%r151, %r13;
$L__BB0_4:
	.pragma "nounroll";
	ld.shared.u32 	%r66, [%r150+-16];
	ld.shared.u32 	%r67, [%r151];
	mad.lo.s32 	%r68, %r67, %r66, %r163;
	ld.shared.u32 	%r69, [%r150+-12];
	add.s32 	%r70, %r151, %r16;
	ld.shared.u32 	%r71, [%r70];
	mad.lo.s32 	%r72, %r71, %r69, %r68;
	ld.shared.u32 	%r73, [%r150+-8];
	add.s32 	%r74, %r70, %r16;
	ld.shared.u32 	%r75, [%r74];
	mad.lo.s32 	%r76, %r75, %r73, %r72;
	ld.shared.u32 	%r77, [%r150+-4];
	add.s32 	%r78, %r74, %r16;
	ld.shared.u32 	%r79, [%r78];
	mad.lo.s32 	%r80, %r79, %r77, %r76;
	ld.shared.u32 	%r81, [%r150];
	add.s32 	%r82, %r78, %r16;
	ld.shared.u32 	%r83, [%r82];
	mad.lo.s32 	%r84, %r83, %r81, %r80;
	ld.shared.u32 	%r85, [%r150+4];
	add.s32 	%r86, %r82, %r16;
	ld.shared.u32 	%r87, [%r86];
	mad.lo.s32 	%r88, %r87, %r85, %r84;
	ld.shared.u32 	%r89, [%r150+8];
	add.s32 	%r90, %r86, %r16;
	ld.shared.u32 	%r91, [%r90];
	mad.lo.s32 	%r92, %r91, %r89, %r88;
	ld.shared.u32 	%r93, [%r150+12];
	add.s32 	%r94, %r90, %r16;
	ld.shared.u32 	%r95, [%r94];
	mad.lo.s32 	%r163, %r95, %r93, %r92;
	add.s32 	%r152, %r152, 8;
	add.s32 	%r151, %r151, %r14;
	add.s32 	%r150, %r150, 32;
	setp.ne.s32 	%p3, %r152, 0;
	mov.u32 	%r158, %r12;
	@%p3 bra 	$L__BB0_4;
$L__BB0_5:
	setp.eq.s32 	%p4, %r11, 0;
	@%p4 bra 	$L__BB0_13;
	add.s32 	%r97, %r11, -1;
	setp.lt.u32 	%p5, %r97, 3;
	@%p5 bra 	$L__BB0_8;
	add.s32 	%r98, %r158, %r8;
	shl.b32 	%r99, %r98, 2;
	mov.u32 	%r100, _ZZ9matrixMulPiS_S_iE1A;
	add.s32 	%r101, %r100, %r99;
	ld.shared.u32 	%r102, [%r101];
	mad.lo.s32 	%r103, %r158, %r3, %r1;
	shl.b32 	%r104, %r103, 2;
	mov.u32 	%r105, _ZZ9matrixMulPiS_S_iE1B;
	add.s32 	%r106, %r105, %r104;
	ld.shared.u32 	%r107, [%r106];
	mad.lo.s32 	%r108, %r107, %r102, %r163;
	ld.shared.u32 	%r109, [%r101+4];
	add.s32 	%r110, %r106, %r16;
	ld.shared.u32 	%r111, [%r110];
	mad.lo.s32 	%r112, %r111, %r109, %r108;
	ld.shared.u32 	%r113, [%r101+8];
	add.s32 	%r114, %r110, %r16;
	ld.shared.u32 	%r115, [%r114];
	mad.lo.s32 	%r116, %r115, %r113, %r112;
	ld.shared.u32 	%r117, [%r101+12];
	add.s32 	%r118, %r114, %r16;
	ld.shared.u32 	%r119, [%r118];
	mad.lo.s32 	%r163, %r119, %r117, %r116;
	add.s32 	%r158, %r158, 4;
$L__BB0_8:
	and.b32  	%r121, %r3, 3;
	setp.eq.s32 	%p6, %r121, 0;
	@%p6 bra 	$L__BB0_13;
	setp.eq.s32 	%p7, %r121, 1;
	@%p7 bra 	$L__BB0_11;
	add.s32 	%r122, %r158, %r8;
	shl.b32 	%r123, %r122, 2;
	mov.u32 	%r124, _ZZ9matrixMulPiS_S_iE1A;
	add.s32 	%r125, %r124, %r123;
	ld.shared.u32 	%r126, [%r125];
	mad.lo.s32 	%r127, %r158, %r3, %r1;
	shl.b32 	%r128, %r127, 2;
	mov.u32 	%r129, _ZZ9matrixMulPiS_S_iE1B;
	add.s32 	%r130, %r129, %r128;
	ld.shared.u32 	%r131, [%r130];
	mad.lo.s32 	%r132, %r131, %r126, %r163;
	ld.shared.u32 	%r133, [%r125+4];
	add.s32 	%r134, %r130, %r16;
	ld.shared.u32 	%r135, [%r134];
	mad.lo.s32 	%r163, %r135, %r133, %r132;
	add.s32 	%r158, %r158, 2;
$L__BB0_11:
	and.b32  	%r136, %r3, 1;
	setp.eq.b32 	%p8, %r136, 1;
	not.pred 	%p9, %p8;
	@%p9 bra 	$L__BB0_13;
	add.s32 	%r137, %r158, %r8;
	shl.b32 	%r138, %r137, 2;
	mov.u32 	%r139, _ZZ9matrixMulPiS_S_iE1A;
	add.s32 	%r140, %r139, %r138;
	ld.shared.u32 	%r141, [%r140];
	mad.lo.s32 	%r142, %r158, %r3, %r1;
	shl.b32 	%r143, %r142, 2;
	mov.u32 	%r144, _ZZ9matrixMulPiS_S_iE1B;
	add.s32 	%r145, %r144, %r143;
	ld.shared.u32 	%r146, [%r145];
	mad.lo.s32 	%r163, %r146, %r141, %r163;
$L__BB0_13:
	bar.sync 	0;
	add.s32 	%r148, %r148, 1;
	setp.ne.s32 	%p10, %r148, %r6;
	@%p10 bra 	$L__BB0_2;
$L__BB0_14:
	cvta.to.global.u64 	%rd10, %rd5;
	mad.lo.s32 	%r147, %r45, %r4, %r5;
	mul.wide.s32 	%rd11, %r147, 4;
	add.s64 	%rd12, %rd10, %rd11;
	st.global.u32 	[%rd12], %r163;
	ret;

}


// ===== COMPILED SASS (sm_100) =====

	.target	sm_100

	.elftype	@"ET_EXEC"


//--------------------- .note.nv.tkinfo           --------------------------
	.section	.note.nv.tkinfo,"",@"SHT_NOTE"
	.sectionflags	@"SHF_NOTE_NV_TKINFO"
	.tkinfo
        /*0018*/ 	.word	0x00000002
        /*0030*/ 	.string	""
        /*0030*/ 	.string	"ptxas"
        /*0030*/ 	.string	"Cuda compilation tools, release 13.0, V13.0.88"
        /*0030*/ 	.string	"Build cuda_13.0.r13.0/compiler.36424714_0"
        /*0030*/ 	.string	"-arch sm_100 -m 64 "



//--------------------- .note.nv.cuinfo           --------------------------
	.section	.note.nv.cuinfo,"",@"SHT_NOTE"
	.sectionflags	@"SHF_NOTE_NV_CUINFO"
        /*0018*/ 	.short	0x0002
        /*001a*/ 	.short	0x0064
        /*001c*/ 	.short	0x0082
	.zero		2


//--------------------- .nv.info                  --------------------------
	.section	.nv.info,"",@"SHT_CUDA_INFO"
	.align	4


	//----- nvinfo : EIATTR_REGCOUNT
	.align		4
        /*0000*/ 	.byte	0x04, 0x2f
        /*0002*/ 	.short	(.L_1 - .L_0)
	.align		4
.L_0:
        /*0004*/ 	.word	index@(_Z9matrixMulPiS_S_i)
        /*0008*/ 	.word	0x00000020


	//----- nvinfo : EIATTR_FRAME_SIZE
	.align		4
.L_1:
        /*000c*/ 	.byte	0x04, 0x11
        /*000e*/ 	.short	(.L_3 - .L_2)
	.align		4
.L_2:
        /*0010*/ 	.word	index@(_Z9matrixMulPiS_S_i)
        /*0014*/ 	.word	0x00000000


	//----- nvinfo : EIATTR_MIN_STACK_SIZE
	.align		4
.L_3:
        /*0018*/ 	.byte	0x04, 0x12
        /*001a*/ 	.short	(.L_5 - .L_4)
	.align		4
.L_4:
        /*001c*/ 	.word	index@(_Z9matrixMulPiS_S_i)
        /*0020*/ 	.word	0x00000000
.L_5:


//--------------------- .nv.compat                --------------------------
	.section	.nv.compat,"",@"SHT_CUDA_COMPAT_INFO"
	.align	4
        /*0000*/ 	.byte	0x02, 0x09, 0x00, 0x00, 0x02, 0x02, 0x01, 0x00, 0x02, 0x05, 0x05, 0x00, 0x03, 0x07, 0x01, 0x01
        /*0010*/ 	.byte	0x02, 0x03, 0x00, 0x00, 0x02, 0x06, 0x01, 0x00, 0x04, 0x0b, 0x08, 0x00, 0x09, 0x00, 0x00, 0x00
        /*0020*/ 	.byte	0x00, 0x00, 0x00, 0x00


//--------------------- .nv.info._Z9matrixMulPiS_S_i --------------------------
	.section	.nv.info._Z9matrixMulPiS_S_i,"",@"SHT_CUDA_INFO"
	.sectionflags	@""
	.align	4


	//----- nvinfo : EIATTR_CUDA_API_VERSION
	.align		4
        /*0000*/ 	.byte	0x04, 0x37
        /*0002*/ 	.short	(.L_7 - .L_6)
.L_6:
        /*0004*/ 	.word	0x00000082


	//----- nvinfo : EIATTR_KPARAM_INFO
	.align		4
.L_7:
        /*0008*/ 	.byte	0x04, 0x17
        /*000a*/ 	.short	(.L_9 - .L_8)
.L_8:
        /*000c*/ 	.word	0x00000000
        /*0010*/ 	.short	0x0003
        /*0012*/ 	.short	0x0018
        /*0014*/ 	.byte	0x00, 0xf0, 0x11, 0x00


	//----- nvinfo : EIATTR_KPARAM_INFO
	.align		4
.L_9:
        /*0018*/ 	.byte	0x04, 0x17
        /*001a*/ 	.short	(.L_11 - .L_10)
.L_10:
        /*001c*/ 	.word	0x00000000
        /*0020*/ 	.short	0x0002
        /*0022*/ 	.short	0x0010
        /*0024*/ 	.byte	0x00, 0xf5, 0x21, 0x00


	//----- nvinfo : EIATTR_KPARAM_INFO
	.align		4
.L_11:
        /*0028*/ 	.byte	0x04, 0x17
        /*002a*/ 	.short	(.L_13 - .L_12)
.L_12:
        /*002c*/ 	.word	0x00000000
        /*0030*/ 	.short	0x0001
        /*0032*/ 	.short	0x0008
        /*0034*/ 	.byte	0x00, 0xf5, 0x21, 0x00


	//----- nvinfo : EIATTR_KPARAM_INFO
	.align		4
.L_13:
        /*0038*/ 	.byte	0x04, 0x17
        /*003a*/ 	.short	(.L_15 - .L_14)
.L_14:
        /*003c*/ 	.word	0x00000000
        /*0040*/ 	.short	0x0000
        /*0042*/ 	.short	0x0000
        /*0044*/ 	.byte	0x00, 0xf5, 0x21, 0x00


	//----- nvinfo : EIATTR_SPARSE_MMA_MASK
	.align		4
.L_15:
        /*0048*/ 	.byte	0x03, 0x50
        /*004a*/ 	.short	0x0000


	//----- nvinfo : EIATTR_MAXREG_COUNT
	.align		4
        /*004c*/ 	.byte	0x03, 0x1b
        /*004e*/ 	.short	0x00ff


	//----- nvinfo : EIATTR_NUM_BARRIERS
	.align		4
        /*0050*/ 	.byte	0x02, 0x4c
        /*0052*/ 	.byte	0x01
	.zero		1


	//----- nvinfo : EIATTR_MERCURY_ISA_VERSION
	.align		4
        /*0054*/ 	.byte	0x03, 0x5f
        /*0056*/ 	.short	0x0101


	//----- nvinfo : EIATTR_VRC_CTA_INIT_COUNT
	.align		4
        /*0058*/ 	.byte	0x02, 0x4a
	.zero		1
	.zero		1


	//----- nvinfo : EIATTR_EXIT_INSTR_OFFSETS
	.align		4
        /*005c*/ 	.byte	0x04, 0x1c
        /*005e*/ 	.short	(.L_17 - .L_16)


	//   ....[0]....
.L_16:
        /*0060*/ 	.word	0x00000bc0


	//----- nvinfo : EIATTR_CBANK_PARAM_SIZE
	.align		4
.L_17:
        /*0064*/ 	.byte	0x03, 0x19
        /*0066*/ 	.short	0x001c


	//----- nvinfo : EIATTR_PARAM_CBANK
	.align		4
        /*0068*/ 	.byte	0x04, 0x0a
        /*006a*/ 	.short	(.L_19 - .L_18)
	.align		4
.L_18:
        /*006c*/ 	.word	index@(.nv.constant0._Z9matrixMulPiS_S_i)
        /*0070*/ 	.short	0x0380
        /*0072*/ 	.short	0x001c


	//----- nvinfo : EIATTR_SW_WAR
	.align		4
.L_19:
        /*0074*/ 	.byte	0x04, 0x36
        /*0076*/ 	.short	(.L_21 - .L_20)
.L_20:
        /*0078*/ 	.word	0x00000008
.L_21:


//--------------------- .nv.callgraph             --------------------------
	.section	.nv.callgraph,"",@"SHT_CUDA_CALLGRAPH"
	.align	4
	.sectionentsize	8
	.align		4
        /*0000*/ 	.word	0x00000000
	.align		4
        /*0004*/ 	.word	0xffffffff
	.align		4
        /*0008*/ 	.word	0x00000000
	.align		4
        /*000c*/ 	.word	0xfffffffe
	.align		4
        /*0010*/ 	.word	0x00000000
	.align		4
        /*0014*/ 	.word	0xfffffffd
	.align		4
        /*0018*/ 	.word	0x00000000
	.align		4
        /*001c*/ 	.word	0xfffffffc


//--------------------- .text._Z9matrixMulPiS_S_i --------------------------
	.section	.text._Z9matrixMulPiS_S_i,"ax",@progbits
	.align	128
        .global         _Z9matrixMulPiS_S_i
        .type           _Z9matrixMulPiS_S_i,@function
        .size           _Z9matrixMulPiS_S_i,(.L_x_8 - _Z9matrixMulPiS_S_i)
        .other          _Z9matrixMulPiS_S_i,@"STO_CUDA_ENTRY STV_DEFAULT"
_Z9matrixMulPiS_S_i:
.text._Z9matrixMulPiS_S_i:
[----:B------:R-:W-:Y:S08]  /*0000*/  LDC R1, c[0x0][0x37c] ;  /* 0x0000df00ff017b82 */ /* 0x000ff00000000800 */
[----:B------:R-:W0:Y:S01]  /*0010*/  LDC R0, c[0x0][0x360] ;  /* 0x0000d800ff007b82 */ /* 0x000e220000000800 */
[----:B------:R-:W1:Y:S01]  /*0020*/  LDCU UR4, c[0x0][0x398] ;  /* 0x00007300ff0477ac */ /* 0x000e620008000800 */
[----:B------:R-:W2:Y:S01]  /*0030*/  S2R R11, SR_TID.X ;  /* 0x00000000000b7919 */ /* 0x000ea20000002100 */
[----:B------:R-:W-:Y:S01]  /*0040*/  IMAD.MOV.U32 R19, RZ, RZ, RZ ;  /* 0x000000ffff137224 */ /* 0x000fe200078e00ff */
[----:B------:R-:W3:Y:S04]  /*0050*/  LDCU.64 UR8, c[0x0][0x358] ;  /* 0x00006b00ff0877ac */ /* 0x000ee80008000a00 */
[----:B------:R-:W-:Y:S01]  /*0060*/  S2UR UR5, SR_CTAID.Y ;  /* 0x00000000000579c3 */ /* 0x000fe20000002600 */
[----:B-1----:R-:W-:-:S07]  /*0070*/  MOV R7, UR4 ;  /* 0x0000000400077c02 */ /* 0x002fce0008000f00 */
[----:B------:R-:W2:Y:S01]  /*0080*/  S2UR UR4, SR_CTAID.X ;  /* 0x00000000000479c3 */ /* 0x000ea20000002500 */
[-C--:B0-----:R-:W-:Y:S02]  /*0090*/  IABS R5, R0.reuse ;  /* 0x0000000000057213 */ /* 0x081fe40000000000 */
[----:B------:R-:W-:Y:S02]  /*00a0*/  IABS R8, R0 ;  /* 0x0000000000087213 */ /* 0x000fe40000000000 */
[----:B------:R-:W0:Y:S03]  /*00b0*/  I2F.RP R4, R5 ;  /* 0x0000000500047306 */ /* 0x000e260000209400 */
[----:B------:R-:W-:-:S05]  /*00c0*/  IMAD.MOV R8, RZ, RZ, -R8 ;  /* 0x000000ffff087224 */ /* 0x000fca00078e0a08 */
[----:B0-----:R-:W0:Y:S01]  /*00d0*/  MUFU.RCP R4, R4 ;  /* 0x0000000400047308 */ /* 0x001e220000001000 */
[----:B--2---:R-:W-:Y:S01]  /*00e0*/  IMAD R10, R0, UR4, R11 ;  /* 0x00000004000a7c24 */ /* 0x004fe2000f8e020b */
[----:B0-----:R-:W-:-:S06]  /*00f0*/  IADD3 R2, PT, PT, R4, 0xffffffe, RZ ;  /* 0x0ffffffe04027810 */ /* 0x001fcc0007ffe0ff */
[----:B------:R0:W1:Y:S02]  /*0100*/  F2I.FTZ.U32.TRUNC.NTZ R3, R2 ;  /* 0x0000000200037305 */ /* 0x000064000021f000 */
[----:B0-----:R-:W-:Y:S02]  /*0110*/  HFMA2 R2, -RZ, RZ, 0, 0 ;  /* 0x00000000ff027431 */ /* 0x001fe400000001ff */
[----:B-1----:R-:W-:-:S04]  /*0120*/  IMAD.MOV R6, RZ, RZ, -R3 ;  /* 0x000000ffff067224 */ /* 0x002fc800078e0a03 */
[----:B------:R-:W-:Y:S01]  /*0130*/  IMAD R9, R6, R5, RZ ;  /* 0x0000000506097224 */ /* 0x000fe200078e02ff */
[----:B------:R-:W-:-:S03]  /*0140*/  IABS R6, R7 ;  /* 0x0000000700067213 */ /* 0x000fc60000000000 */
[----:B------:R-:W-:Y:S01]  /*0150*/  IMAD.HI.U32 R3, R3, R9, R2 ;  /* 0x0000000903037227 */ /* 0x000fe200078e0002 */
[----:B------:R-:W-:-:S03]  /*0160*/  MOV R9, R8 ;  /* 0x0000000800097202 */ /* 0x000fc60000000f00 */
[----:B------:R-:W-:-:S04]  /*0170*/  IMAD.MOV.U32 R2, RZ, RZ, R6 ;  /* 0x000000ffff027224 */ /* 0x000fc800078e0006 */
[----:B------:R-:W-:-:S04]  /*0180*/  IMAD.HI.U32 R6, R3, R2, RZ ;  /* 0x0000000203067227 */ /* 0x000fc800078e00ff */
[----:B------:R-:W-:Y:S02]  /*0190*/  IMAD R2, R6, R9, R2 ;  /* 0x0000000906027224 */ /* 0x000fe400078e0202 */
[----:B------:R-:W0:Y:S03]  /*01a0*/  S2R R9, SR_TID.Y ;  /* 0x0000000000097919 */ /* 0x000e260000002200 */
[----:B------:R-:W-:-:S13]  /*01b0*/  ISETP.GT.U32.AND P2, PT, R5, R2, PT ;  /* 0x000000020500720c */ /* 0x000fda0003f44070 */
[----:B------:R-:W-:Y:S01]  /*01c0*/  @!P2 IMAD.IADD R2, R2, 0x1, -R5 ;  /* 0x000000010202a824 */ /* 0x000fe200078e0a05 */
[----:B------:R-:W-:Y:S02]  /*01d0*/  @!P2 IADD3 R6, PT, PT, R6, 0x1, RZ ;  /* 0x000000010606a810 */ /* 0x000fe40007ffe0ff */
[----:B------:R-:W-:Y:S02]  /*01e0*/  ISETP.NE.AND P2, PT, R0, RZ, PT ;  /* 0x000000ff0000720c */ /* 0x000fe40003f45270 */
[----:B------:R-:W-:Y:S02]  /*01f0*/  ISETP.GE.U32.AND P0, PT, R2, R5, PT ;  /* 0x000000050200720c */ /* 0x000fe40003f06070 */
[----:B------:R-:W-:-:S04]  /*0200*/  LOP3.LUT R2, R0, R7, RZ, 0x3c, !PT ;  /* 0x0000000700027212 */ /* 0x000fc800078e3cff */
[----:B------:R-:W-:Y:S01]  /*0210*/  ISETP.GE.AND P1, PT, R2, RZ, PT ;  /* 0x000000ff0200720c */ /* 0x000fe20003f26270 */
[----:B0-----:R-:W-:-:S06]  /*0220*/  IMAD R8, R0, UR5, R9 ;  /* 0x0000000500087c24 */ /* 0x001fcc000f8e0209 */
[----:B------:R-:W-:-:S06]  /*0230*/  @P0 VIADD R6, R6, 0x1 ;  /* 0x0000000106060836 */ /* 0x000fcc0000000000 */
[----:B------:R-:W-:Y:S02]  /*0240*/  @!P1 IADD3 R6, PT, PT, -R6, RZ, RZ ;  /* 0x000000ff06069210 */ /* 0x000fe40007ffe1ff */
[----:B------:R-:W-:-:S04]  /*0250*/  @!P2 LOP3.LUT R6, RZ, R0, RZ, 0x33, !PT ;  /* 0x00000000ff06a212 */ /* 0x000fc800078e33ff */
[----:B------:R-:W-:-:S13]  /*0260*/  ISETP.GE.AND P0, PT, R6, 0x1, PT ;  /* 0x000000010600780c */ /* 0x000fda0003f06270 */
[----:B---3--:R-:W-:Y:S05]  /*0270*/  @!P0 BRA `(.L_x_0) ;  /* 0x0000000800408947 */ /* 0x008fea0003800000 */
[----:B------:R-:W0:Y:S01]  /*0280*/  S2UR UR6, SR_CgaCtaId ;  /* 0x00000000000679c3 */ /* 0x000e220000008800 */
[----:B------:R-:W-:Y:S01]  /*0290*/  UMOV UR4, 0x400 ;  /* 0x0000040000047882 */ /* 0x000fe20000000000 */
[----:B------:R-:W-:Y:S01]  /*02a0*/  IMAD R12, R9, R0, RZ ;  /* 0x00000000090c7224 */ /* 0x000fe200078e02ff */
[----:B------:R-:W-:Y:S01]  /*02b0*/  UIADD3 UR5, UPT, UPT, UR4, 0x1000, URZ ;  /* 0x0000100004057890 */ /* 0x000fe2000fffe0ff */
[----:B------:R-:W-:Y:S01]  /*02c0*/  IMAD R13, R8, R7, R11 ;  /* 0x00000007080d7224 */ /* 0x000fe200078e020b */
[----:B------:R-:W-:Y:S01]  /*02d0*/  LOP3.LUT R21, R0, 0x7, RZ, 0xc0, !PT ;  /* 0x0000000700157812 */ /* 0x000fe200078ec0ff */
[----:B------:R-:W-:Y:S01]  /*02e0*/  IMAD.MOV.U32 R19, RZ, RZ, RZ ;  /* 0x000000ffff137224 */ /* 0x000fe200078e00ff */
[----:B------:R-:W-:Y:S02]  /*02f0*/  IADD3 R16, PT, PT, R12, R11, RZ ;  /* 0x0000000b0c107210 */ /* 0x000fe40007ffe0ff */
[----:B------:R-:W-:Y:S01]  /*0300*/  LOP3.LUT R14, R0, 0x7f8, RZ, 0xc0, !PT ;  /* 0x000007f8000e7812 */ /* 0x000fe200078ec0ff */
[----:B0-----:R-:W-:-:S02]  /*0310*/  ULEA UR4, UR6, UR4, 0x18 ;  /* 0x0000000406047291 */ /* 0x001fc4000f8ec0ff */
[----:B------:R-:W-:-:S04]  /*0320*/  ULEA UR5, UR6, UR5, 0x18 ;  /* 0x0000000506057291 */ /* 0x000fc8000f8ec0ff */
[----:B------:R-:W-:Y:S02]  /*0330*/  LEA R17, R12, UR4, 0x2 ;  /* 0x000000040c117c11 */ /* 0x000fe4000f8e10ff */
[C---:B------:R-:W-:Y:S01]  /*0340*/  LEA R15, R16.reuse, UR4, 0x2 ;  /* 0x00000004100f7c11 */ /* 0x040fe2000f8e10ff */
[----:B------:R-:W-:Y:S01]  /*0350*/  UMOV UR4, URZ ;  /* 0x000000ff00047c82 */ /* 0x000fe20008000000 */
[----:B------:R-:W-:Y:S02]  /*0360*/  LEA R16, R16, UR5, 0x2 ;  /* 0x0000000510107c11 */ /* 0x000fe4000f8e10ff */
[----:B------:R-:W-:Y:S02]  /*0370*/  IADD3 R17, PT, PT, R17, 0x10, RZ ;  /* 0x0000001011117810 */ /* 0x000fe40007ffe0ff */
[----:B------:R-:W-:-:S07]  /*0380*/  LEA R18, R11, UR5, 0x2 ;  /* 0x000000050b127c11 */ /* 0x000fce000f8e10ff */
.L_x_6:
[----:B0-----:R-:W0:Y:S01]  /*0390*/  LDC R7, c[0x0][0x398] ;  /* 0x0000e600ff077b82 */ /* 0x001e220000000800 */
[C---:B------:R-:W-:Y:S02]  /*03a0*/  IMAD R20, R0.reuse, UR4, R9 ;  /* 0x0000000400147c24 */ /* 0x040fe4000f8e0209 */
[----:B------:R-:W-:-:S05]  /*03b0*/  IMAD R23, R0, UR4, R13 ;  /* 0x0000000400177c24 */ /* 0x000fca000f8e020d */
[----:B------:R-:W1:Y:S08]  /*03c0*/  LDC.64 R4, c[0x0][0x380] ;  /* 0x0000e000ff047b82 */ /* 0x000e700000000a00 */
[----:B------:R-:W2:Y:S01]  /*03d0*/  LDC.64 R2, c[0x0][0x388] ;  /* 0x0000e200ff027b82 */ /* 0x000ea20000000a00 */
[----:B0-----:R-:W-:Y:S02]  /*03e0*/  IMAD R25, R20, R7, R10 ;  /* 0x0000000714197224 */ /* 0x001fe400078e020a */
[----:B-1----:R-:W-:-:S06]  /*03f0*/  IMAD.WIDE R4, R23, 0x4, R4 ;  /* 0x0000000417047825 */ /* 0x002fcc00078e0204 */
[----:B------:R-:W3:Y:S01]  /*0400*/  LDG.E R4, desc[UR8][R4.64] ;  /* 0x0000000804047981 */ /* 0x000ee2000c1e1900 */
[----:B--2---:R-:W-:-:S06]  /*0410*/  IMAD.WIDE R2, R25, 0x4, R2 ;  /* 0x0000000419027825 */ /* 0x004fcc00078e0202 */
[----:B------:R-:W2:Y:S01]  /*0420*/  LDG.E R3, desc[UR8][R2.64] ;  /* 0x0000000802037981 */ /* 0x000ea2000c1e1900 */
[----:B------:R-:W-:Y:S01]  /*0430*/  ISETP.GE.U32.AND P1, PT, R0, 0x8, PT ;  /* 0x000000080000780c */ /* 0x000fe20003f26070 */
[----:B------:R-:W-:Y:S01]  /*0440*/  UIADD3 UR4, UPT, UPT, UR4, 0x1, URZ ;  /* 0x0000000104047890 */ /* 0x000fe2000fffe0ff */
[----:B------:R-:W-:-:S05]  /*0450*/  IMAD.MOV.U32 R23, RZ, RZ, RZ ;  /* 0x000000ffff177224 */ /* 0x000fca00078e00ff */
[----:B------:R-:W-:Y:S01]  /*0460*/  ISETP.NE.AND P0, PT, R6, UR4, PT ;  /* 0x0000000406007c0c */ /* 0x000fe2000bf05270 */
[----:B---3--:R0:W-:Y:S04]  /*0470*/  STS [R15], R4 ;  /* 0x000000040f007388 */ /* 0x0081e80000000800 */
[----:B--2---:R0:W-:Y:S01]  /*0480*/  STS [R16], R3 ;  /* 0x0000000310007388 */ /* 0x0041e20000000800 */
[----:B------:R-:W-:Y:S06]  /*0490*/  BAR.SYNC.DEFER_BLOCKING 0x0 ;  /* 0x0000000000007b1d */ /* 0x000fec0000010000 */
[----:B------:R-:W-:Y:S05]  /*04a0*/  @!P1 BRA `(.L_x_1) ;  /* 0x0000000000a49947 */ /* 0x000fea0003800000 */
[----:B0-----:R-:W-:Y:S01]  /*04b0*/  LOP3.LUT R4, R0, 0xfffffff8, RZ, 0xc0, !PT ;  /* 0xfffffff800047812 */ /* 0x001fe200078ec0ff */
[----:B------:R-:W-:Y:S01]  /*04c0*/  IMAD.MOV.U32 R3, RZ, RZ, R18 ;  /* 0x000000ffff037224 */ /* 0x000fe200078e0012 */
[----:B------:R-:W-:Y:S02]  /*04d0*/  MOV R2, R17 ;  /* 0x0000001100027202 */ /* 0x000fe40000000f00 */
[----:B------:R-:W-:-:S07]  /*04e0*/  IADD3 R4, PT, PT, -R4, RZ, RZ ;  /* 0x000000ff04047210 */ /* 0x000fce0007ffe1ff */
.L_x_2:
[----:B------:R-:W-:Y:S01]  /*04f0*/  LDS R20, [R2+-0x10] ;  /* 0xfffff00002147984 */ /* 0x000fe20000000800 */
[----:B------:R-:W-:Y:S01]  /*0500*/  IMAD R23, R0, 0x4, R3 ;  /* 0x0000000400177824 */ /* 0x000fe200078e0203 */
[----:B------:R-:W-:Y:S02]  /*0510*/  IADD3 R4, PT, PT, R4, 0x8, RZ ;  /* 0x0000000804047810 */ /* 0x000fe40007ffe0ff */
[----:B------:R0:W1:Y:S02]  /*0520*/  LDS R5, [R3] ;  /* 0x0000000003057984 */ /* 0x0000640000000800 */
[----:B------:R-:W-:Y:S02]  /*0530*/  LEA R25, R0, R23, 0x2 ;  /* 0x0000001700197211 */ /* 0x000fe400078e10ff */
[----:B------:R-:W-:Y:S01]  /*0540*/  LDS R22, [R2+-0xc] ;  /* 0xfffff40002167984 */ /* 0x000fe20000000800 */
[----:B------:R-:W-:Y:S02]  /*0550*/  ISETP.NE.AND P1, PT, R4, RZ, PT ;  /* 0x000000ff0400720c */ /* 0x000fe40003f25270 */
[C---:B------:R-:W-:Y:S01]  /*0560*/  IMAD R27, R0.reuse, 0x4, R25 ;  /* 0x00000004001b7824 */ /* 0x040fe200078e0219 */
[----:B------:R2:W3:Y:S01]  /*0570*/  LDS R24, [R23] ;  /* 0x0000000017187984 */ /* 0x0004e20000000800 */
[----:B0-----:R-:W-:-:S03]  /*0580*/  IMAD R3, R0, 0x20, R3 ;  /* 0x0000002000037824 */ /* 0x001fc600078e0203 */
[C---:B------:R-:W-:Y:S01]  /*0590*/  LEA R29, R0.reuse, R27, 0x2 ;  /* 0x0000001b001d7211 */ /* 0x040fe200078e10ff */
[----:B------:R-:W-:Y:S04]  /*05a0*/  LDS R26, [R2+-0x4] ;  /* 0xfffffc00021a7984 */ /* 0x000fe80000000800 */
[----:B------:R-:W-:Y:S01]  /*05b0*/  LDS R28, [R27] ;  /* 0x000000001b1c7984 */ /* 0x000fe20000000800 */
[----:B--2---:R-:W-:Y:S02]  /*05c0*/  IMAD R23, R0, 0x4, R29 ;  /* 0x0000000400177824 */ /* 0x004fe400078e021d */
[----:B-1----:R-:W-:Y:S02]  /*05d0*/  IMAD R19, R20, R5, R19 ;  /* 0x0000000514137224 */ /* 0x002fe400078e0213 */
[----:B------:R-:W-:Y:S04]  /*05e0*/  LDS R5, [R2+-0x8] ;  /* 0xfffff80002057984 */ /* 0x000fe80000000800 */
[----:B------:R0:W1:Y:S01]  /*05f0*/  LDS R20, [R25] ;  /* 0x0000000019147984 */ /* 0x0000620000000800 */
[----:B---3--:R-:W-:-:S03]  /*0600*/  IMAD R24, R22, R24, R19 ;  /* 0x0000001816187224 */ /* 0x008fc600078e0213 */
[----:B------:R-:W-:Y:S04]  /*0610*/  LDS R19, [R2] ;  /* 0x0000000002137984 */ /* 0x000fe80000000800 */
[----:B------:R-:W2:Y:S01]  /*0620*/  LDS R22, [R29] ;  /* 0x000000001d167984 */ /* 0x000ea20000000800 */
[----:B0-----:R-:W-:Y:S01]  /*0630*/  LEA R25, R0, R23, 0x2 ;  /* 0x0000001700197211 */ /* 0x001fe200078e10ff */
[----:B-1----:R-:W-:Y:S02]  /*0640*/  IMAD R5, R5, R20, R24 ;  /* 0x0000001405057224 */ /* 0x002fe400078e0218 */
[----:B------:R-:W-:Y:S02]  /*0650*/  LDS R20, [R2+0x4] ;  /* 0x0000040002147984 */ /* 0x000fe40000000800 */
[----:B------:R-:W-:-:S02]  /*0660*/  IMAD R26, R26, R28, R5 ;  /* 0x0000001c1a1a7224 */ /* 0x000fc400078e0205 */
[----:B------:R-:W0:Y:S02]  /*0670*/  LDS R5, [R23] ;  /* 0x0000000017057984 */ /* 0x000e240000000800 */
[----:B--2---:R-:W-:Y:S02]  /*0680*/  IMAD R19, R19, R22, R26 ;  /* 0x0000001613137224 */ /* 0x004fe400078e021a */
[----:B------:R-:W-:Y:S01]  /*0690*/  IMAD R26, R0, 0x4, R25 ;  /* 0x00000004001a7824 */ /* 0x000fe200078e0219 */
[----:B------:R-:W-:Y:S04]  /*06a0*/  LDS R22, [R2+0x8] ;  /* 0x0000080002167984 */ /* 0x000fe80000000800 */
[----:B------:R-:W1:Y:S04]  /*06b0*/  LDS R25, [R25] ;  /* 0x0000000019197984 */ /* 0x000e680000000800 */
[----:B------:R-:W-:Y:S04]  /*06c0*/  LDS R26, [R26] ;  /* 0x000000001a1a7984 */ /* 0x000fe80000000800 */
[----:B------:R2:W3:Y:S02]  /*06d0*/  LDS R24, [R2+0xc] ;  /* 0x00000c0002187984 */ /* 0x0004e40000000800 */
[----:B--2---:R-:W-:Y:S01]  /*06e0*/  IADD3 R2, PT, PT, R2, 0x20, RZ ;  /* 0x0000002002027810 */ /* 0x004fe20007ffe0ff */
[----:B0-----:R-:W-:-:S04]  /*06f0*/  IMAD R5, R20, R5, R19 ;  /* 0x0000000514057224 */ /* 0x001fc800078e0213 */
[----:B-1----:R-:W-:-:S04]  /*0700*/  IMAD R5, R22, R25, R5 ;  /* 0x0000001916057224 */ /* 0x002fc800078e0205 */
[----:B---3--:R-:W-:Y:S01]  /*0710*/  IMAD R19, R24, R26, R5 ;  /* 0x0000001a18137224 */ /* 0x008fe200078e0205 */
[----:B------:R-:W-:Y:S06]  /*0720*/  @P1 BRA `(.L_x_2) ;  /* 0xfffffffc00701947 */ /* 0x000fec000383ffff */
[----:B------:R-:W-:-:S07]  /*0730*/  IMAD.MOV.U32 R23, RZ, RZ, R14 ;  /* 0x000000ffff177224 */ /* 0x000fce00078e000e */
.L_x_1:
[----:B------:R-:W-:-:S13]  /*0740*/  ISETP.NE.AND P1, PT, R21, RZ, PT ;  /* 0x000000ff1500720c */ /* 0x000fda0003f25270 */
[----:B------:R-:W-:Y:S05]  /*0750*/  @!P1 BRA `(.L_x_3) ;  /* 0x0000000400009947 */ /* 0x000fea0003800000 */
[----:B------:R-:W-:Y:S02]  /*0760*/  IADD3 R2, PT, PT, R21, -0x1, RZ ;  /* 0xffffffff15027810 */ /* 0x000fe40007ffe0ff */
[----:B------:R-:W-:Y:S02]  /*0770*/  LOP3.LUT P2, R26, R0, 0x3, RZ, 0xc0, !PT ;  /* 0x00000003001a7812 */ /* 0x000fe4000784c0ff */
[----:B------:R-:W-:-:S13]  /*0780*/  ISETP.GE.U32.AND P1, PT, R2, 0x3, PT ;  /* 0x000000030200780c */ /* 0x000fda0003f26070 */
[----:B------:R-:W-:Y:S05]  /*0790*/  @!P1 BRA `(.L_x_4) ;  /* 0x0000000000649947 */ /* 0x000fea0003800000 */
[----:B------:R-:W1:Y:S01]  /*07a0*/  S2UR UR6, SR_CgaCtaId ;  /* 0x00000000000679c3 */ /* 0x000e620000008800 */
[----:B------:R-:W-:Y:S01]  /*07b0*/  UMOV UR5, 0x400 ;  /* 0x0000040000057882 */ /* 0x000fe20000000000 */
[C---:B0-----:R-:W-:Y:S01]  /*07c0*/  IMAD R3, R23.reuse, R0, R11 ;  /* 0x0000000017037224 */ /* 0x041fe200078e020b */
[----:B------:R-:W-:Y:S01]  /*07d0*/  UIADD3 UR7, UPT, UPT, UR5, 0x1000, URZ ;  /* 0x0000100005077890 */ /* 0x000fe2000fffe0ff */
[----:B------:R-:W-:Y:S02]  /*07e0*/  IMAD.IADD R2, R12, 0x1, R23 ;  /* 0x000000010c027824 */ /* 0x000fe400078e0217 */
[----:B------:R-:W-:Y:S01]  /*07f0*/  VIADD R23, R23, 0x4 ;  /* 0x0000000417177836 */ /* 0x000fe20000000000 */
[----:B-1----:R-:W-:Y:S02]  /*0800*/  ULEA UR7, UR6, UR7, 0x18 ;  /* 0x0000000706077291 */ /* 0x002fe4000f8ec0ff */
[----:B------:R-:W-:-:S04]  /*0810*/  ULEA UR5, UR6, UR5, 0x18 ;  /* 0x0000000506057291 */ /* 0x000fc8000f8ec0ff */
[----:B------:R-:W-:Y:S02]  /*0820*/  LEA R27, R3, UR7, 0x2 ;  /* 0x00000007031b7c11 */ /* 0x000fe4000f8e10ff */
[----:B------:R-:W-:Y:S02]  /*0830*/  LEA R24, R2, UR5, 0x2 ;  /* 0x0000000502187c11 */ /* 0x000fe4000f8e10ff */
[C---:B------:R-:W-:Y:S01]  /*0840*/  LEA R29, R0.reuse, R27, 0x2 ;  /* 0x0000001b001d7211 */ /* 0x040fe200078e10ff */
[----:B------:R-:W-:Y:S04]  /*0850*/  LDS R22, [R27] ;  /* 0x000000001b167984 */ /* 0x000fe80000000800 */
[----:B------:R-:W0:Y:S01]  /*0860*/  LDS R4, [R24] ;  /* 0x0000000018047984 */ /* 0x000e220000000800 */
[----:B------:R-:W-:-:S03]  /*0870*/  IMAD R28, R0, 0x4, R29 ;  /* 0x00000004001c7824 */ /* 0x000fc600078e021d */
[----:B------:R-:W-:Y:S04]  /*0880*/  LDS R3, [R24+0x4] ;  /* 0x0000040018037984 */ /* 0x000fe80000000800 */
[----:B------:R-:W1:Y:S04]  /*0890*/  LDS R20, [R29] ;  /* 0x000000001d147984 */ /* 0x000e680000000800 */
[----:B------:R2:W-:Y:S04]  /*08a0*/  LDS R2, [R28] ;  /* 0x000000001c027984 */ /* 0x0005e80000000800 */
[----:B------:R-:W3:Y:S01]  /*08b0*/  LDS R25, [R24+0x8] ;  /* 0x0000080018197984 */ /* 0x000ee20000000800 */
[----:B--2---:R-:W-:-:S03]  /*08c0*/  LEA R28, R0, R28, 0x2 ;  /* 0x0000001c001c7211 */ /* 0x004fc600078e10ff */
[----:B------:R-:W-:Y:S04]  /*08d0*/  LDS R5, [R24+0xc] ;  /* 0x00000c0018057984 */ /* 0x000fe80000000800 */
[----:B------:R-:W2:Y:S01]  /*08e0*/  LDS R28, [R28] ;  /* 0x000000001c1c7984 */ /* 0x000ea20000000800 */
[----:B0-----:R-:W-:-:S04]  /*08f0*/  IMAD R4, R4, R22, R19 ;  /* 0x0000001604047224 */ /* 0x001fc800078e0213 */
[----:B-1----:R-:W-:-:S04]  /*0900*/  IMAD R3, R3, R20, R4 ;  /* 0x0000001403037224 */ /* 0x002fc800078e0204 */
[----:B---3--:R-:W-:-:S04]  /*0910*/  IMAD R2, R25, R2, R3 ;  /* 0x0000000219027224 */ /* 0x008fc800078e0203 */
[----:B--2---:R-:W-:-:S07]  /*0920*/  IMAD R19, R5, R28, R2 ;  /* 0x0000001c05137224 */ /* 0x004fce00078e0202 */
.L_x_4:
[----:B------:R-:W-:Y:S05]  /*0930*/  @!P2 BRA `(.L_x_3) ;  /* 0x000000000088a947 */ /* 0x000fea0003800000 */
[----:B------:R-:W-:Y:S02]  /*0940*/  ISETP.NE.AND P1, PT, R26, 0x1, PT ;  /* 0x000000011a00780c */ /* 0x000fe40003f25270 */
[----:B------:R-:W-:-:S04]  /*0950*/  LOP3.LUT R2, R0, 0x1, RZ, 0xc0, !PT ;  /* 0x0000000100027812 */ /* 0x000fc800078ec0ff */
[----:B------:R-:W-:-:S07]  /*0960*/  ISETP.NE.U32.AND P2, PT, R2, 0x1, PT ;  /* 0x000000010200780c */ /* 0x000fce0003f45070 */
[----:B------:R-:W-:Y:S06]  /*0970*/  @!P1 BRA `(.L_x_5) ;  /* 0x0000000000449947 */ /* 0x000fec0003800000 */
[----:B------:R-:W1:Y:S01]  /*0980*/  S2UR UR6, SR_CgaCtaId ;  /* 0x00000000000679c3 */ /* 0x000e620000008800 */
[----:B------:R-:W-:Y:S01]  /*0990*/  UMOV UR5, 0x400 ;  /* 0x0000040000057882 */ /* 0x000fe20000000000 */
[C---:B0-----:R-:W-:Y:S01]  /*09a0*/  IMAD R3, R23.reuse, R0, R11 ;  /* 0x0000000017037224 */ /* 0x041fe200078e020b */
[----:B------:R-:W-:Y:S01]  /*09b0*/  UIADD3 UR7, UPT, UPT, UR5, 0x1000, URZ ;  /* 0x0000100005077890 */ /* 0x000fe2000fffe0ff */
[----:B------:R-:W-:Y:S02]  /*09c0*/  IADD3 R2, PT, PT, R12, R23, RZ ;  /* 0x000000170c027210 */ /* 0x000fe40007ffe0ff */
[----:B------:R-:W-:Y:S01]  /*09d0*/  IADD3 R23, PT, PT, R23, 0x2, RZ ;  /* 0x0000000217177810 */ /* 0x000fe20007ffe0ff */
[----:B-1----:R-:W-:Y:S02]  /*09e0*/  ULEA UR7, UR6, UR7, 0x18 ;  /* 0x0000000706077291 */ /* 0x002fe4000f8ec0ff */
[----:B------:R-:W-:-:S04]  /*09f0*/  ULEA UR5, UR6, UR5, 0x18 ;  /* 0x0000000506057291 */ /* 0x000fc8000f8ec0ff */
[----:B------:R-:W-:Y:S02]  /*0a00*/  LEA R3, R3, UR7, 0x2 ;  /* 0x0000000703037c11 */ /* 0x000fe4000f8e10ff */
[----:B------:R-:W-:-:S03]  /*0a10*/  LEA R2, R2, UR5, 0x2 ;  /* 0x0000000502027c11 */ /* 0x000fc6000f8e10ff */
[----:B------:R-:W-:Y:S02]  /*0a20*/  IMAD R20, R0, 0x4, R3 ;  /* 0x0000000400147824 */ /* 0x000fe400078e0203 */
[----:B------:R-:W-:Y:S04]  /*0a30*/  LDS R4, [R2] ;  /* 0x0000000002047984 */ /* 0x000fe80000000800 */
[----:B------:R-:W0:Y:S04]  /*0a40*/  LDS R3, [R3] ;  /* 0x0000000003037984 */ /* 0x000e280000000800 */
[----:B------:R-:W-:Y:S04]  /*0a50*/  LDS R5, [R2+0x4] ;  /* 0x0000040002057984 */ /* 0x000fe80000000800 */
[----:B------:R-:W1:Y:S01]  /*0a60*/  LDS R20, [R20] ;  /* 0x0000000014147984 */ /* 0x000e620000000800 */
[----:B0-----:R-:W-:-:S04]  /*0a70*/  IMAD R4, R4, R3, R19 ;  /* 0x0000000304047224 */ /* 0x001fc800078e0213 */
[----:B-1----:R-:W-:-:S07]  /*0a80*/  IMAD R19, R5, R20, R4 ;  /* 0x0000001405137224 */ /* 0x002fce00078e0204 */
.L_x_5:
[----:B------:R-:W-:Y:S05]  /*0a90*/  @P2 BRA `(.L_x_3) ;  /* 0x0000000000302947 */ /* 0x000fea0003800000 */
[----:B------:R-:W1:Y:S01]  /*0aa0*/  S2UR UR6, SR_CgaCtaId ;  /* 0x00000000000679c3 */ /* 0x000e620000008800 */
[----:B------:R-:W-:Y:S01]  /*0ab0*/  UMOV UR5, 0x400 ;  /* 0x0000040000057882 */ /* 0x000fe20000000000 */
[-C--:B0-----:R-:W-:Y:S01]  /*0ac0*/  IMAD R3, R0, R23.reuse, R11 ;  /* 0x0000001700037224 */ /* 0x081fe200078e020b */
[----:B------:R-:W-:Y:S01]  /*0ad0*/  UIADD3 UR7, UPT, UPT, UR5, 0x1000, URZ ;  /* 0x0000100005077890 */ /* 0x000fe2000fffe0ff */
[----:B------:R-:W-:Y:S01]  /*0ae0*/  IADD3 R2, PT, PT, R12, R23, RZ ;  /* 0x000000170c027210 */ /* 0x000fe20007ffe0ff */
[----:B-1----:R-:W-:Y:S02]  /*0af0*/  ULEA UR5, UR6, UR5, 0x18 ;  /* 0x0000000506057291 */ /* 0x002fe4000f8ec0ff */
[----:B------:R-:W-:-:S04]  /*0b00*/  ULEA UR7, UR6, UR7, 0x18 ;  /* 0x0000000706077291 */ /* 0x000fc8000f8ec0ff */
[----:B------:R-:W-:Y:S02]  /*0b10*/  LEA R2, R2, UR5, 0x2 ;  /* 0x0000000502027c11 */ /* 0x000fe4000f8e10ff */
[----:B------:R-:W-:-:S04]  /*0b20*/  LEA R3, R3, UR7, 0x2 ;  /* 0x0000000703037c11 */ /* 0x000fc8000f8e10ff */
[----:B------:R-:W-:Y:S04]  /*0b30*/  LDS R2, [R2] ;  /* 0x0000000002027984 */ /* 0x000fe80000000800 */
[----:B------:R-:W0:Y:S02]  /*0b40*/  LDS R3, [R3] ;  /* 0x0000000003037984 */ /* 0x000e240000000800 */
[----:B0-----:R-:W-:-:S07]  /*0b50*/  IMAD R19, R2, R3, R19 ;  /* 0x0000000302137224 */ /* 0x001fce00078e0213 */
.L_x_3:
[----:B------:R-:W-:Y:S06]  /*0b60*/  BAR.SYNC.DEFER_BLOCKING 0x0 ;  /* 0x0000000000007b1d */ /* 0x000fec0000010000 */
[----:B------:R-:W-:Y:S05]  /*0b70*/  @P0 BRA `(.L_x_6) ;  /* 0xfffffff800040947 */ /* 0x000fea000383ffff */
.L_x_0:
[----:B0-----:R-:W0:Y:S01]  /*0b80*/  LDC.64 R2, c[0x0][0x390] ;  /* 0x0000e400ff027b82 */ /* 0x001e220000000a00 */
[----:B------:R-:W-:-:S04]  /*0b90*/  IMAD R7, R8, R7, R10 ;  /* 0x0000000708077224 */ /* 0x000fc800078e020a */
[----:B0-----:R-:W-:-:S05]  /*0ba0*/  IMAD.WIDE R2, R7, 0x4, R2 ;  /* 0x0000000407027825 */ /* 0x001fca00078e0202 */
[----:B------:R-:W-:Y:S01]  /*0bb0*/  STG.E desc[UR8][R2.64], R19 ;  /* 0x0000001302007986 */ /* 0x000fe2000c101908 */
[----:B------:R-:W-:Y:S05]  /*0bc0*/  EXIT ;  /* 0x000000000000794d */ /* 0x000fea0003800000 */
.L_x_7:
[----:B------:R-:W-:-:S00]  /*0bd0*/  BRA `(.L_x_7) ;  /* 0xfffffffc00fc7947 */ /* 0x000fc0000383ffff */
[----:B------:R-:W-:-:S00]  /*0be0*/  NOP ;  /* 0x0000000000007918 */ /* 0x000fc00000000000 */
        /* <DEDUP_REMOVED lines=9> */
.L_x_8:


//--------------------- .nv.shared._Z9matrixMulPiS_S_i --------------------------
	.section	.nv.shared._Z9matrixMulPiS_S_i,"aw",@nobits
	.sectionflags	@""
	.align	4
.nv.shared._Z9matrixMulPiS_S_i:
	.zero		9216


//--------------------- .nv.shared.reserved.0     --------------------------
	.section	.nv.shared.reserved.0,"aw",@nobits
	.weak		__nv_reservedSMEM_offset_0_alias
	.size		__nv_reservedSMEM_offset_0_alias, 0, 64
	.other		__nv_reservedSMEM_offset_0_alias,@"STO_CUDA_RESERVED_SHARED STV_DEFAULT"
__nv_reservedSMEM_offset_0_alias:
	.zero		0
	.zero		64


//--------------------- .nv.constant0._Z9matrixMulPiS_S_i --------------------------
	.section	.nv.constant0._Z9matrixMulPiS_S_i,"a",@progbits
	.sectionflags	@""
	.align	4
.nv.constant0._Z9matrixMulPiS_S_i:
	.zero		924


//--------------------- SYMBOLS --------------------------

	.type		.nv.reservedSmem.offset0,@object
	.size		.nv.reservedSmem.offset0,0x4
	.type		.nv.reservedSmem.cap,@object
	.size		.nv.reservedSmem.cap,0x4
